//
// Generated by NVIDIA NVVM Compiler
//
// Compiler Build ID: CL-36424714
// Cuda compilation tools, release 13.0, V13.0.88
// Based on NVVM 20.0.0
//

.version 9.0
.target sm_100
.address_size 64

	// .globl	_Z5hellov
.extern .func  (.param .b32 func_retval0) vprintf
(
	.param .b64 vprintf_param_0,
	.param .b64 vprintf_param_1
)
;
.global .align 1 .b8 $str[13] = {72, 69, 76, 76, 79, 32, 87, 79, 82, 76, 68, 33};
.global .align 8 .u64 STR = generic($str);
.global .align 1 .b8 $str$1[25] = {37, 99, 32, 100, 105, 109, 71, 114, 105, 100, 40, 37, 100, 41, 32, 100, 105, 109, 66, 108, 111, 99, 107, 10};

.visible .entry _Z5hellov()
{
	.local .align 8 .b8 	__local_depot0[8];
	.reg .b64 	%SP;
	.reg .b64 	%SPL;
	.reg .b16 	%rs<5>;
	.reg .b32 	%r<5>;
	.reg .b64 	%rd<8>;

	mov.u64 	%SPL, __local_depot0;
	cvta.local.u64 	%SP, %SPL;
	add.u64 	%rd1, %SP, 0;
	add.u64 	%rd2, %SPL, 0;
	ld.global.u64 	%rd3, [STR];
	mov.u32 	%r1, %tid.x;
	cvt.u16.u32 	%rs1, %r1;
	mul.hi.u16 	%rs2, %rs1, 5462;
	mul.lo.s16 	%rs3, %rs2, 12;
	sub.s16 	%rs4, %rs1, %rs3;
	cvt.u64.u16 	%rd4, %rs4;
	add.s64 	%rd5, %rd3, %rd4;
	ld.s8 	%r2, [%rd5];
	st.local.u32 	[%rd2], %r2;
	mov.u64 	%rd6, $str$1;
	cvta.global.u64 	%rd7, %rd6;
	{ // callseq 0, 0
	.param .b64 param0;
	st.param.b64 	[param0], %rd7;
	.param .b64 param1;
	st.param.b64 	[param1], %rd1;
	.param .b32 retval0;
	call.uni (retval0), 
	vprintf, 
	(
	param0, 
	param1
	);
	ld.param.b32 	%r3, [retval0];
	} // callseq 0
	ret;

}


// ===== COMPILED SASS (sm_100) =====

	.target	sm_100

	.elftype	@"ET_EXEC"


//--------------------- .note.nv.tkinfo           --------------------------
	.section	.note.nv.tkinfo,"",@"SHT_NOTE"
	.sectionflags	@"SHF_NOTE_NV_TKINFO"
	.tkinfo
        /*0018*/ 	.word	0x00000002
        /*0030*/ 	.string	""
        /*0030*/ 	.string	"ptxas"
        /*0030*/ 	.string	"Cuda compilation tools, release 13.0, V13.0.88"
        /*0030*/ 	.string	"Build cuda_13.0.r13.0/compiler.36424714_0"
        /*0030*/ 	.string	"-arch sm_100 -m 64 "



//--------------------- .note.nv.cuinfo           --------------------------
	.section	.note.nv.cuinfo,"",@"SHT_NOTE"
	.sectionflags	@"SHF_NOTE_NV_CUINFO"
        /*0018*/ 	.short	0x0002
        /*001a*/ 	.short	0x0064
        /*001c*/ 	.short	0x0082
	.zero		2


//--------------------- .nv.info                  --------------------------
	.section	.nv.info,"",@"SHT_CUDA_INFO"
	.align	4


	//----- nvinfo : EIATTR_REGCOUNT
	.align		4
        /*0000*/ 	.byte	0x04, 0x2f
        /*0002*/ 	.short	(.L_4 - .L_3)
	.align		4
.L_3:
        /*0004*/ 	.word	index@(_Z5hellov)
        /*0008*/ 	.word	0x00000018


	//----- nvinfo : EIATTR_FRAME_SIZE
	.align		4
.L_4:
        /*000c*/ 	.byte	0x04, 0x11
        /*000e*/ 	.short	(.L_6 - .L_5)
	.align		4
.L_5:
        /*0010*/ 	.word	index@(_Z5hellov)
        /*0014*/ 	.word	0x00000008


	//----- nvinfo : EIATTR_MIN_STACK_SIZE
	.align		4
.L_6:
        /*0018*/ 	.byte	0x04, 0x12
        /*001a*/ 	.short	(.L_8 - .L_7)
	.align		4
.L_7:
        /*001c*/ 	.word	index@(_Z5hellov)
        /*0020*/ 	.word	0x00000008
.L_8:


//--------------------- .nv.compat                --------------------------
	.section	.nv.compat,"",@"SHT_CUDA_COMPAT_INFO"
	.align	4
        /*0000*/ 	.byte	0x02, 0x09, 0x00, 0x00, 0x02, 0x02, 0x01, 0x00, 0x02, 0x05, 0x05, 0x00, 0x03, 0x07, 0x01, 0x01
        /*0010*/ 	.byte	0x02, 0x03, 0x00, 0x00, 0x02, 0x06, 0x01, 0x00, 0x04, 0x0b, 0x08, 0x00, 0x09, 0x00, 0x00, 0x00
        /*0020*/ 	.byte	0x00, 0x00, 0x00, 0x00


//--------------------- .nv.info._Z5hellov        --------------------------
	.section	.nv.info._Z5hellov,"",@"SHT_CUDA_INFO"
	.sectionflags	@""
	.align	4


	//----- nvinfo : EIATTR_CUDA_API_VERSION
	.align		4
        /*0000*/ 	.byte	0x04, 0x37
        /*0002*/ 	.short	(.L_10 - .L_9)
.L_9:
        /*0004*/ 	.word	0x00000082


	//----- nvinfo : EIATTR_SPARSE_MMA_MASK
	.align		4
.L_10:
        /*0008*/ 	.byte	0x03, 0x50
        /*000a*/ 	.short	0x0000


	//----- nvinfo : EIATTR_MAXREG_COUNT
	.align		4
        /*000c*/ 	.byte	0x03, 0x1b
        /*000e*/ 	.short	0x00ff


	//----- nvinfo : EIATTR_EXTERNS
	.align		4
        /*0010*/ 	.byte	0x04, 0x0f
        /*0012*/ 	.short	(.L_12 - .L_11)


	//   ....[0]....
	.align		4
.L_11:
        /*0014*/ 	.word	index@(vprintf)


	//----- nvinfo : EIATTR_MERCURY_ISA_VERSION
	.align		4
.L_12:
        /*0018*/ 	.byte	0x03, 0x5f
        /*001a*/ 	.short	0x0101


	//----- nvinfo : EIATTR_VRC_CTA_INIT_COUNT
	.align		4
        /*001c*/ 	.byte	0x02, 0x4a
	.zero		1
	.zero		1


	//----- nvinfo : EIATTR_SYSCALL_OFFSETS
	.align		4
        /*0020*/ 	.byte	0x04, 0x46
        /*0022*/ 	.short	(.L_14 - .L_13)


	//   ....[0]....
.L_13:
        /*0024*/ 	.word	0x000001d0


	//----- nvinfo : EIATTR_EXIT_INSTR_OFFSETS
	.align		4
.L_14:
        /*0028*/ 	.byte	0x04, 0x1c
        /*002a*/ 	.short	(.L_16 - .L_15)


	//   ....[0]....
.L_15:
        /*002c*/ 	.word	0x000001e0


	//----- nvinfo : EIATTR_SW_WAR
	.align		4
.L_16:
        /*0030*/ 	.byte	0x04, 0x36
        /*0032*/ 	.short	(.L_18 - .L_17)
.L_17:
        /*0034*/ 	.word	0x00000008
.L_18:


//--------------------- .nv.callgraph             --------------------------
	.section	.nv.callgraph,"",@"SHT_CUDA_CALLGRAPH"
	.align	4
	.sectionentsize	8
	.align		4
        /*0000*/ 	.word	0x00000000
	.align		4
        /*0004*/ 	.word	0xffffffff
	.align		4
        /*0008*/ 	.word	index@(_Z5hellov)
	.align		4
        /*000c*/ 	.word	index@(vprintf)
	.align		4
        /*0010*/ 	.word	0x00000000
	.align		4
        /*0014*/ 	.word	0xfffffffe
	.align		4
        /*0018*/ 	.word	0x00000000
	.align		4
        /*001c*/ 	.word	0xfffffffd
	.align		4
        /*0020*/ 	.word	0x00000000
	.align		4
        /*0024*/ 	.word	0xfffffffc


//--------------------- .nv.constant4             --------------------------
	.section	.nv.constant4,"a",@progbits
	.align	8
	.align		8
.nv.constant4:
        /*0000*/ 	.dword	vprintf
	.align		8
        /*0008*/ 	.dword	$str
	.align		8
        /*0010*/ 	.dword	STR
	.align		8
        /*0018*/ 	.dword	$str$1


//--------------------- .text._Z5hellov           --------------------------
	.section	.text._Z5hellov,"ax",@progbits
	.align	128
        .global         _Z5hellov
        .type           _Z5hellov,@function
        .size           _Z5hellov,(.L_x_2 - _Z5hellov)
        .other          _Z5hellov,@"STO_CUDA_ENTRY STV_DEFAULT"
_Z5hellov:
.text._Z5hellov:
[----:B------:R-:W0:Y:S08]  /*0000*/  LDC R1, c[0x0][0x37c] ;  /* 0x0000df00ff017b82 */ /* 0x000e300000000800 */
[----:B------:R-:W1:Y:S01]  /*0010*/  LDC.64 R2, c[0x4][0x10] ;  /* 0x01000400ff027b82 */ /* 0x000e620000000a00 */
[----:B------:R-:W1:Y:S01]  /*0020*/  LDCU.64 UR4, c[0x0][0x358] ;  /* 0x00006b00ff0477ac */ /* 0x000e620008000a00 */
[----:B------:R-:W2:Y:S01]  /*0030*/  S2R R5, SR_TID.X ;  /* 0x0000000000057919 */ /* 0x000ea20000002100 */
[----:B0-----:R-:W-:Y:S01]  /*0040*/  VIADD R1, R1, 0xfffffff8 ;  /* 0xfffffff801017836 */ /* 0x001fe20000000000 */
[----:B------:R-:W0:Y:S01]  /*0050*/  LDCU.64 UR6, c[0x4][0x18] ;  /* 0x01000300ff0677ac */ /* 0x000e220008000a00 */
[----:B-1----:R-:W3:Y:S01]  /*0060*/  LDG.E.64 R2, desc[UR4][R2.64] ;  /* 0x0000000402027981 */ /* 0x002ee2000c1e1b00 */
[----:B--2---:R-:W-:-:S05]  /*0070*/  LOP3.LUT R0, R5, 0xffff, RZ, 0xc0, !PT ;  /* 0x0000ffff05007812 */ /* 0x004fca00078ec0ff */
[----:B------:R-:W-:-:S05]  /*0080*/  IMAD R0, R0, 0x1556, RZ ;  /* 0x0000155600007824 */ /* 0x000fca00078e02ff */
[----:B------:R-:W-:-:S04]  /*0090*/  SHF.R.U32.HI R0, RZ, 0x10, R0 ;  /* 0x00000010ff007819 */ /* 0x000fc80000011600 */
[----:B------:R-:W-:-:S05]  /*00a0*/  PRMT R0, R0, 0x9910, RZ ;  /* 0x0000991000007816 */ /* 0x000fca00000000ff */
[----:B------:R-:W-:-:S04]  /*00b0*/  IMAD R0, R0, 0xc, RZ ;  /* 0x0000000c00007824 */ /* 0x000fc800078e02ff */
[----:B------:R-:W-:-:S05]  /*00c0*/  IMAD.MOV R0, RZ, RZ, -R0 ;  /* 0x000000ffff007224 */ /* 0x000fca00078e0a00 */
[----:B------:R-:W-:-:S05]  /*00d0*/  PRMT R0, R0, 0x7710, RZ ;  /* 0x0000771000007816 */ /* 0x000fca00000000ff */
[----:B------:R-:W-:-:S05]  /*00e0*/  IMAD.IADD R0, R0, 0x1, R5 ;  /* 0x0000000100007824 */ /* 0x000fca00078e0205 */
[----:B------:R-:W-:-:S04]  /*00f0*/  LOP3.LUT R9, R0, 0xffff, RZ, 0xc0, !PT ;  /* 0x0000ffff00097812 */ /* 0x000fc800078ec0ff */
[----:B---3--:R-:W-:-:S05]  /*0100*/  IADD3 R8, P0, PT, R2, R9, RZ ;  /* 0x0000000902087210 */ /* 0x008fca0007f1e0ff */
[----:B------:R-:W-:-:S05]  /*0110*/  IMAD.X R9, RZ, RZ, R3, P0 ;  /* 0x000000ffff097224 */ /* 0x000fca00000e0603 */
[----:B------:R-:W2:Y:S01]  /*0120*/  LD.E.S8 R0, desc[UR4][R8.64] ;  /* 0x0000000408007980 */ /* 0x000ea2000c101300 */
[----:B------:R-:W-:Y:S01]  /*0130*/  MOV R2, 0x0 ;  /* 0x0000000000027802 */ /* 0x000fe20000000f00 */
[----:B------:R-:W1:Y:S01]  /*0140*/  LDCU UR4, c[0x0][0x2f8] ;  /* 0x00005f00ff0477ac */ /* 0x000e620008000800 */
[----:B0-----:R-:W-:Y:S02]  /*0150*/  IMAD.U32 R4, RZ, RZ, UR6 ;  /* 0x00000006ff047e24 */ /* 0x001fe4000f8e00ff */
[----:B------:R-:W-:Y:S01]  /*0160*/  IMAD.U32 R5, RZ, RZ, UR7 ;  /* 0x00000007ff057e24 */ /* 0x000fe2000f8e00ff */
[----:B------:R-:W0:Y:S01]  /*0170*/  LDCU UR5, c[0x0][0x2fc] ;  /* 0x00005f80ff0577ac */ /* 0x000e220008000800 */
[----:B------:R-:W3:Y:S01]  /*0180*/  LDC.64 R2, c[0x4][R2] ;  /* 0x0100000002027b82 */ /* 0x000ee20000000a00 */
[----:B-1----:R-:W-:-:S05]  /*0190*/  IADD3 R6, P0, PT, R1, UR4, RZ ;  /* 0x0000000401067c10 */ /* 0x002fca000ff1e0ff */
[----:B0-----:R-:W-:Y:S01]  /*01a0*/  IMAD.X R7, RZ, RZ, UR5, P0 ;  /* 0x00000005ff077e24 */ /* 0x001fe200080e06ff */
[----:B--23--:R0:W-:Y:S07]  /*01b0*/  STL [R1], R0 ;  /* 0x0000000001007387 */ /* 0x00c1ee0000100800 */
[----:B------:R-:W-:-:S07]  /*01c0*/  LEPC R20, `(.L_x_0) ;  /* 0x000000001014794e */ /* 0x000fce0000000000 */
[----:B0-----:R-:W-:Y:S05]  /*01d0*/  CALL.ABS.NOINC R2 ;  /* 0x0000000002007343 */ /* 0x001fea0003c00000 */
.L_x_0:
[----:B------:R-:W-:Y:S05]  /*01e0*/  EXIT ;  /* 0x000000000000794d */ /* 0x000fea0003800000 */
.L_x_1:
[----:B------:R-:W-:-:S00]  /*01f0*/  BRA `(.L_x_1) ;  /* 0xfffffffc00fc7947 */ /* 0x000fc0000383ffff */
[----:B------:R-:W-:-:S00]  /*0200*/  NOP ;  /* 0x0000000000007918 */ /* 0x000fc00000000000 */
[----:B------:R-:W-:-:S00]  /*0210*/  NOP ;  /* 0x0000000000007918 */ /* 0x000fc00000000000 */
[----:B------:R-:W-:-:S00]  /*0220*/  NOP ;  /* 0x0000000000007918 */ /* 0x000fc00000000000 */
[----:B------:R-:W-:-:S00]  /*0230*/  NOP ;  /* 0x0000000000007918 */ /* 0x000fc00000000000 */
[----:B------:R-:W-:-:S00]  /*0240*/  NOP ;  /* 0x0000000000007918 */ /* 0x000fc00000000000 */
[----:B------:R-:W-:-:S00]  /*0250*/  NOP ;  /* 0x0000000000007918 */ /* 0x000fc00000000000 */
[----:B------:R-:W-:-:S00]  /*0260*/  NOP ;  /* 0x0000000000007918 */ /* 0x000fc00000000000 */
[----:B------:R-:W-:-:S00]  /*0270*/  NOP ;  /* 0x0000000000007918 */ /* 0x000fc00000000000 */
.L_x_2:


//--------------------- .nv.global.init           --------------------------
	.section	.nv.global.init,"aw",@progbits
	.align	8
	.align		8
.nv.global.init:
	.type		STR,@object
	.size		STR,($str - STR)
STR:
        /*0000*/ 	.dword	fun@R_CUDA_G64($str)
	.type		$str,@object
	.size		$str,($str$1 - $str)
$str:
        /*0008*/ 	.byte	0x48, 0x45, 0x4c, 0x4c, 0x4f, 0x20, 0x57, 0x4f, 0x52, 0x4c, 0x44, 0x21, 0x00
	.type		$str$1,@object
	.size		$str$1,(.L_2 - $str$1)
$str$1:
        /*0015*/ 	.byte	0x25, 0x63, 0x20, 0x64, 0x69, 0x6d, 0x47, 0x72, 0x69, 0x64, 0x28, 0x25, 0x64, 0x29, 0x20, 0x64
        /*0025*/ 	.byte	0x69, 0x6d, 0x42, 0x6c, 0x6f, 0x63, 0x6b, 0x0a, 0x00
.L_2:


//--------------------- .nv.shared.reserved.0     --------------------------
	.section	.nv.shared.reserved.0,"aw",@nobits
	.weak		__nv_reservedSMEM_offset_0_alias
	.size		__nv_reservedSMEM_offset_0_alias, 0, 64
	.other		__nv_reservedSMEM_offset_0_alias,@"STO_CUDA_RESERVED_SHARED STV_DEFAULT"
__nv_reservedSMEM_offset_0_alias:
	.zero		0
	.zero		64


//--------------------- .nv.constant0._Z5hellov   --------------------------
	.section	.nv.constant0._Z5hellov,"a",@progbits
	.sectionflags	@""
	.align	4
.nv.constant0._Z5hellov:
	.zero		896


//--------------------- SYMBOLS --------------------------

	.type		.nv.reservedSmem.offset0,@object
	.size		.nv.reservedSmem.offset0,0x4
	.type		vprintf,@function
